//
// Generated by NVIDIA NVVM Compiler
//
// Compiler Build ID: CL-36424714
// Cuda compilation tools, release 13.0, V13.0.88
// Based on NVVM 20.0.0
//

.version 9.0
.target sm_100
.address_size 64

	// .globl	_Z7KernelAPiS_S_i

.visible .entry _Z7KernelAPiS_S_i(
	.param .u64 .ptr .align 1 _Z7KernelAPiS_S_i_param_0,
	.param .u64 .ptr .align 1 _Z7KernelAPiS_S_i_param_1,
	.param .u64 .ptr .align 1 _Z7KernelAPiS_S_i_param_2,
	.param .u32 _Z7KernelAPiS_S_i_param_3
)
{
	.reg .pred 	%p<3>;
	.reg .b32 	%r<14>;
	.reg .b64 	%rd<11>;

	ld.param.u64 	%rd4, [_Z7KernelAPiS_S_i_param_0];
	ld.param.u64 	%rd5, [_Z7KernelAPiS_S_i_param_1];
	ld.param.u64 	%rd6, [_Z7KernelAPiS_S_i_param_2];
	ld.param.u32 	%r6, [_Z7KernelAPiS_S_i_param_3];
	mov.u32 	%r7, %tid.x;
	mov.u32 	%r8, %ctaid.x;
	mov.u32 	%r1, %ntid.x;
	mad.lo.s32 	%r13, %r8, %r1, %r7;
	setp.ge.s32 	%p1, %r13, %r6;
	@%p1 bra 	$L__BB0_3;
	mov.u32 	%r9, %nctaid.x;
	mul.lo.s32 	%r3, %r1, %r9;
	cvta.to.global.u64 	%rd1, %rd5;
	cvta.to.global.u64 	%rd2, %rd6;
	cvta.to.global.u64 	%rd3, %rd4;
$L__BB0_2:
	mul.wide.s32 	%rd7, %r13, 4;
	add.s64 	%rd8, %rd1, %rd7;
	ld.global.u32 	%r10, [%rd8];
	add.s64 	%rd9, %rd2, %rd7;
	ld.global.u32 	%r11, [%rd9];
	add.s32 	%r12, %r11, %r10;
	add.s64 	%rd10, %rd3, %rd7;
	st.global.u32 	[%rd10], %r12;
	add.s32 	%r13, %r13, %r3;
	setp.lt.s32 	%p2, %r13, %r6;
	@%p2 bra 	$L__BB0_2;
$L__BB0_3:
	bar.sync 	0;
	ret;

}
	// .globl	_Z7KernelBPiS_S_i
.visible .entry _Z7KernelBPiS_S_i(
	.param .u64 .ptr .align 1 _Z7KernelBPiS_S_i_param_0,
	.param .u64 .ptr .align 1 _Z7KernelBPiS_S_i_param_1,
	.param .u64 .ptr .align 1 _Z7KernelBPiS_S_i_param_2,
	.param .u32 _Z7KernelBPiS_S_i_param_3
)
{
	.reg .pred 	%p<3>;
	.reg .b32 	%r<14>;
	.reg .b64 	%rd<11>;

	ld.param.u64 	%rd4, [_Z7KernelBPiS_S_i_param_0];
	ld.param.u64 	%rd5, [_Z7KernelBPiS_S_i_param_1];
	ld.param.u64 	%rd6, [_Z7KernelBPiS_S_i_param_2];
	ld.param.u32 	%r6, [_Z7KernelBPiS_S_i_param_3];
	mov.u32 	%r7, %tid.x;
	mov.u32 	%r8, %ctaid.x;
	mov.u32 	%r1, %ntid.x;
	mad.lo.s32 	%r13, %r8, %r1, %r7;
	setp.ge.s32 	%p1, %r13, %r6;
	@%p1 bra 	$L__BB1_3;
	mov.u32 	%r9, %nctaid.x;
	mul.lo.s32 	%r3, %r9, %r1;
	cvta.to.global.u64 	%rd1, %rd5;
	cvta.to.global.u64 	%rd2, %rd6;
	cvta.to.global.u64 	%rd3, %rd4;
$L__BB1_2:
	mul.wide.s32 	%rd7, %r13, 4;
	add.s64 	%rd8, %rd1, %rd7;
	ld.global.u32 	%r10, [%rd8];
	add.s64 	%rd9, %rd2, %rd7;
	ld.global.u32 	%r11, [%rd9];
	mul.lo.s32 	%r12, %r11, %r10;
	add.s64 	%rd10, %rd3, %rd7;
	st.global.u32 	[%rd10], %r12;
	add.s32 	%r13, %r13, %r3;
	setp.lt.s32 	%p2, %r13, %r6;
	@%p2 bra 	$L__BB1_2;
$L__BB1_3:
	bar.sync 	0;
	ret;

}


// ===== COMPILED SASS (sm_100) =====

	.target	sm_100

	.elftype	@"ET_EXEC"


//--------------------- .note.nv.tkinfo           --------------------------
	.section	.note.nv.tkinfo,"",@"SHT_NOTE"
	.sectionflags	@"SHF_NOTE_NV_TKINFO"
	.tkinfo
        /*0018*/ 	.word	0x00000002
        /*0030*/ 	.string	""
        /*0030*/ 	.string	"ptxas"
        /*0030*/ 	.string	"Cuda compilation tools, release 13.0, V13.0.88"
        /*0030*/ 	.string	"Build cuda_13.0.r13.0/compiler.36424714_0"
        /*0030*/ 	.string	"-arch sm_100 -m 64 "



//--------------------- .note.nv.cuinfo           --------------------------
	.section	.note.nv.cuinfo,"",@"SHT_NOTE"
	.sectionflags	@"SHF_NOTE_NV_CUINFO"
        /*0018*/ 	.short	0x0002
        /*001a*/ 	.short	0x0064
        /*001c*/ 	.short	0x0082
	.zero		2


//--------------------- .nv.info                  --------------------------
	.section	.nv.info,"",@"SHT_CUDA_INFO"
	.align	4


	//----- nvinfo : EIATTR_REGCOUNT
	.align		4
        /*0000*/ 	.byte	0x04, 0x2f
        /*0002*/ 	.short	(.L_1 - .L_0)
	.align		4
.L_0:
        /*0004*/ 	.word	index@(_Z7KernelAPiS_S_i)
        /*0008*/ 	.word	0x00000016


	//----- nvinfo : EIATTR_FRAME_SIZE
	.align		4
.L_1:
        /*000c*/ 	.byte	0x04, 0x11
        /*000e*/ 	.short	(.L_3 - .L_2)
	.align		4
.L_2:
        /*0010*/ 	.word	index@(_Z7KernelAPiS_S_i)
        /*0014*/ 	.word	0x00000000


	//----- nvinfo : EIATTR_REGCOUNT
	.align		4
.L_3:
        /*0018*/ 	.byte	0x04, 0x2f
        /*001a*/ 	.short	(.L_5 - .L_4)
	.align		4
.L_4:
        /*001c*/ 	.word	index@(_Z7KernelBPiS_S_i)
        /*0020*/ 	.word	0x00000016


	//----- nvinfo : EIATTR_FRAME_SIZE
	.align		4
.L_5:
        /*0024*/ 	.byte	0x04, 0x11
        /*0026*/ 	.short	(.L_7 - .L_6)
	.align		4
.L_6:
        /*0028*/ 	.word	index@(_Z7KernelBPiS_S_i)
        /*002c*/ 	.word	0x00000000


	//----- nvinfo : EIATTR_MIN_STACK_SIZE
	.align		4
.L_7:
        /*0030*/ 	.byte	0x04, 0x12
        /*0032*/ 	.short	(.L_9 - .L_8)
	.align		4
.L_8:
        /*0034*/ 	.word	index@(_Z7KernelBPiS_S_i)
        /*0038*/ 	.word	0x00000000


	//----- nvinfo : EIATTR_MIN_STACK_SIZE
	.align		4
.L_9:
        /*003c*/ 	.byte	0x04, 0x12
        /*003e*/ 	.short	(.L_11 - .L_10)
	.align		4
.L_10:
        /*0040*/ 	.word	index@(_Z7KernelAPiS_S_i)
        /*0044*/ 	.word	0x00000000
.L_11:


//--------------------- .nv.compat                --------------------------
	.section	.nv.compat,"",@"SHT_CUDA_COMPAT_INFO"
	.align	4
        /*0000*/ 	.byte	0x02, 0x09, 0x00, 0x00, 0x02, 0x02, 0x01, 0x00, 0x02, 0x05, 0x05, 0x00, 0x03, 0x07, 0x01, 0x01
        /*0010*/ 	.byte	0x02, 0x03, 0x00, 0x00, 0x02, 0x06, 0x01, 0x00, 0x04, 0x0b, 0x08, 0x00, 0x09, 0x00, 0x00, 0x00
        /*0020*/ 	.byte	0x00, 0x00, 0x00, 0x00


//--------------------- .nv.info._Z7KernelBPiS_S_i --------------------------
	.section	.nv.info._Z7KernelBPiS_S_i,"",@"SHT_CUDA_INFO"
	.sectionflags	@""
	.align	4


	//----- nvinfo : EIATTR_CUDA_API_VERSION
	.align		4
        /*0000*/ 	.byte	0x04, 0x37
        /*0002*/ 	.short	(.L_13 - .L_12)
.L_12:
        /*0004*/ 	.word	0x00000082


	//----- nvinfo : EIATTR_KPARAM_INFO
	.align		4
.L_13:
        /*0008*/ 	.byte	0x04, 0x17
        /*000a*/ 	.short	(.L_15 - .L_14)
.L_14:
        /*000c*/ 	.word	0x00000000
        /*0010*/ 	.short	0x0003
        /*0012*/ 	.short	0x0018
        /*0014*/ 	.byte	0x00, 0xf0, 0x11, 0x00


	//----- nvinfo : EIATTR_KPARAM_INFO
	.align		4
.L_15:
        /*0018*/ 	.byte	0x04, 0x17
        /*001a*/ 	.short	(.L_17 - .L_16)
.L_16:
        /*001c*/ 	.word	0x00000000
        /*0020*/ 	.short	0x0002
        /*0022*/ 	.short	0x0010
        /*0024*/ 	.byte	0x00, 0xf5, 0x21, 0x00


	//----- nvinfo : EIATTR_KPARAM_INFO
	.align		4
.L_17:
        /*0028*/ 	.byte	0x04, 0x17
        /*002a*/ 	.short	(.L_19 - .L_18)
.L_18:
        /*002c*/ 	.word	0x00000000
        /*0030*/ 	.short	0x0001
        /*0032*/ 	.short	0x0008
        /*0034*/ 	.byte	0x00, 0xf5, 0x21, 0x00


	//----- nvinfo : EIATTR_KPARAM_INFO
	.align		4
.L_19:
        /*0038*/ 	.byte	0x04, 0x17
        /*003a*/ 	.short	(.L_21 - .L_20)
.L_20:
        /*003c*/ 	.word	0x00000000
        /*0040*/ 	.short	0x0000
        /*0042*/ 	.short	0x0000
        /*0044*/ 	.byte	0x00, 0xf5, 0x21, 0x00


	//----- nvinfo : EIATTR_SPARSE_MMA_MASK
	.align		4
.L_21:
        /*0048*/ 	.byte	0x03, 0x50
        /*004a*/ 	.short	0x0000


	//----- nvinfo : EIATTR_MAXREG_COUNT
	.align		4
        /*004c*/ 	.byte	0x03, 0x1b
        /*004e*/ 	.short	0x00ff


	//----- nvinfo : EIATTR_NUM_BARRIERS
	.align		4
        /*0050*/ 	.byte	0x02, 0x4c
        /*0052*/ 	.byte	0x01
	.zero		1


	//----- nvinfo : EIATTR_MERCURY_ISA_VERSION
	.align		4
        /*0054*/ 	.byte	0x03, 0x5f
        /*0056*/ 	.short	0x0101


	//----- nvinfo : EIATTR_VRC_CTA_INIT_COUNT
	.align		4
        /*0058*/ 	.byte	0x02, 0x4a
	.zero		1
	.zero		1


	//----- nvinfo : EIATTR_EXIT_INSTR_OFFSETS
	.align		4
        /*005c*/ 	.byte	0x04, 0x1c
        /*005e*/ 	.short	(.L_23 - .L_22)


	//   ....[0]....
.L_22:
        /*0060*/ 	.word	0x000001f0


	//----- nvinfo : EIATTR_CRS_STACK_SIZE
	.align		4
.L_23:
        /*0064*/ 	.byte	0x04, 0x1e
        /*0066*/ 	.short	(.L_25 - .L_24)
.L_24:
        /*0068*/ 	.word	0x00000000


	//----- nvinfo : EIATTR_CBANK_PARAM_SIZE
	.align		4
.L_25:
        /*006c*/ 	.byte	0x03, 0x19
        /*006e*/ 	.short	0x001c


	//----- nvinfo : EIATTR_PARAM_CBANK
	.align		4
        /*0070*/ 	.byte	0x04, 0x0a
        /*0072*/ 	.short	(.L_27 - .L_26)
	.align		4
.L_26:
        /*0074*/ 	.word	index@(.nv.constant0._Z7KernelBPiS_S_i)
        /*0078*/ 	.short	0x0380
        /*007a*/ 	.short	0x001c


	//----- nvinfo : EIATTR_SW_WAR
	.align		4
.L_27:
        /*007c*/ 	.byte	0x04, 0x36
        /*007e*/ 	.short	(.L_29 - .L_28)
.L_28:
        /*0080*/ 	.word	0x00000008
.L_29:


//--------------------- .nv.info._Z7KernelAPiS_S_i --------------------------
	.section	.nv.info._Z7KernelAPiS_S_i,"",@"SHT_CUDA_INFO"
	.sectionflags	@""
	.align	4


	//----- nvinfo : EIATTR_CUDA_API_VERSION
	.align		4
        /*0000*/ 	.byte	0x04, 0x37
        /*0002*/ 	.short	(.L_31 - .L_30)
.L_30:
        /*0004*/ 	.word	0x00000082


	//----- nvinfo : EIATTR_KPARAM_INFO
	.align		4
.L_31:
        /*0008*/ 	.byte	0x04, 0x17
        /*000a*/ 	.short	(.L_33 - .L_32)
.L_32:
        /*000c*/ 	.word	0x00000000
        /*0010*/ 	.short	0x0003
        /*0012*/ 	.short	0x0018
        /*0014*/ 	.byte	0x00, 0xf0, 0x11, 0x00


	//----- nvinfo : EIATTR_KPARAM_INFO
	.align		4
.L_33:
        /*0018*/ 	.byte	0x04, 0x17
        /*001a*/ 	.short	(.L_35 - .L_34)
.L_34:
        /*001c*/ 	.word	0x00000000
        /*0020*/ 	.short	0x0002
        /*0022*/ 	.short	0x0010
        /*0024*/ 	.byte	0x00, 0xf5, 0x21, 0x00


	//----- nvinfo : EIATTR_KPARAM_INFO
	.align		4
.L_35:
        /*0028*/ 	.byte	0x04, 0x17
        /*002a*/ 	.short	(.L_37 - .L_36)
.L_36:
        /*002c*/ 	.word	0x00000000
        /*0030*/ 	.short	0x0001
        /*0032*/ 	.short	0x0008
        /*0034*/ 	.byte	0x00, 0xf5, 0x21, 0x00


	//----- nvinfo : EIATTR_KPARAM_INFO
	.align		4
.L_37:
        /*0038*/ 	.byte	0x04, 0x17
        /*003a*/ 	.short	(.L_39 - .L_38)
.L_38:
        /*003c*/ 	.word	0x00000000
        /*0040*/ 	.short	0x0000
        /*0042*/ 	.short	0x0000
        /*0044*/ 	.byte	0x00, 0xf5, 0x21, 0x00


	//----- nvinfo : EIATTR_SPARSE_MMA_MASK
	.align		4
.L_39:
        /*0048*/ 	.byte	0x03, 0x50
        /*004a*/ 	.short	0x0000


	//----- nvinfo : EIATTR_MAXREG_COUNT
	.align		4
        /*004c*/ 	.byte	0x03, 0x1b
        /*004e*/ 	.short	0x00ff


	//----- nvinfo : EIATTR_NUM_BARRIERS
	.align		4
        /*0050*/ 	.byte	0x02, 0x4c
        /*0052*/ 	.byte	0x01
	.zero		1


	//----- nvinfo : EIATTR_MERCURY_ISA_VERSION
	.align		4
        /*0054*/ 	.byte	0x03, 0x5f
        /*0056*/ 	.short	0x0101


	//----- nvinfo : EIATTR_VRC_CTA_INIT_COUNT
	.align		4
        /*0058*/ 	.byte	0x02, 0x4a
	.zero		1
	.zero		1


	//----- nvinfo : EIATTR_EXIT_INSTR_OFFSETS
	.align		4
        /*005c*/ 	.byte	0x04, 0x1c
        /*005e*/ 	.short	(.L_41 - .L_40)


	//   ....[0]....
.L_40:
        /*0060*/ 	.word	0x000001f0


	//----- nvinfo : EIATTR_CRS_STACK_SIZE
	.align		4
.L_41:
        /*0064*/ 	.byte	0x04, 0x1e
        /*0066*/ 	.short	(.L_43 - .L_42)
.L_42:
        /*0068*/ 	.word	0x00000000


	//----- nvinfo : EIATTR_CBANK_PARAM_SIZE
	.align		4
.L_43:
        /*006c*/ 	.byte	0x03, 0x19
        /*006e*/ 	.short	0x001c


	//----- nvinfo : EIATTR_PARAM_CBANK
	.align		4
        /*0070*/ 	.byte	0x04, 0x0a
        /*0072*/ 	.short	(.L_45 - .L_44)
	.align		4
.L_44:
        /*0074*/ 	.word	index@(.nv.constant0._Z7KernelAPiS_S_i)
        /*0078*/ 	.short	0x0380
        /*007a*/ 	.short	0x001c


	//----- nvinfo : EIATTR_SW_WAR
	.align		4
.L_45:
        /*007c*/ 	.byte	0x04, 0x36
        /*007e*/ 	.short	(.L_47 - .L_46)
.L_46:
        /*0080*/ 	.word	0x00000008
.L_47:


//--------------------- .nv.callgraph             --------------------------
	.section	.nv.callgraph,"",@"SHT_CUDA_CALLGRAPH"
	.align	4
	.sectionentsize	8
	.align		4
        /*0000*/ 	.word	0x00000000
	.align		4
        /*0004*/ 	.word	0xffffffff
	.align		4
        /*0008*/ 	.word	0x00000000
	.align		4
        /*000c*/ 	.word	0xfffffffe
	.align		4
        /*0010*/ 	.word	0x00000000
	.align		4
        /*0014*/ 	.word	0xfffffffd
	.align		4
        /*0018*/ 	.word	0x00000000
	.align		4
        /*001c*/ 	.word	0xfffffffc


//--------------------- .text._Z7KernelBPiS_S_i   --------------------------
	.section	.text._Z7KernelBPiS_S_i,"ax",@progbits
	.align	128
        .global         _Z7KernelBPiS_S_i
        .type           _Z7KernelBPiS_S_i,@function
        .size           _Z7KernelBPiS_S_i,(.L_x_8 - _Z7KernelBPiS_S_i)
        .other          _Z7KernelBPiS_S_i,@"STO_CUDA_ENTRY STV_DEFAULT"
_Z7KernelBPiS_S_i:
.text._Z7KernelBPiS_S_i:
[----:B------:R-:W-:Y:S01]  /*0000*/  LDC R1, c[0x0][0x37c] ;  /* 0x0000df00ff017b82 */ /* 0x000fe20000000800 */
[----:B------:R-:W0:Y:S07]  /*0010*/  S2R R0, SR_TID.X ;  /* 0x0000000000007919 */ /* 0x000e2e0000002100 */
[----:B------:R-:W0:Y:S01]  /*0020*/  S2UR UR4, SR_CTAID.X ;  /* 0x00000000000479c3 */ /* 0x000e220000002500 */
[----:B------:R-:W1:Y:S01]  /*0030*/  LDCU UR5, c[0x0][0x398] ;  /* 0x00007300ff0577ac */ /* 0x000e620008000800 */
[----:B------:R-:W-:Y:S06]  /*0040*/  BSSY.RECONVERGENT B0, `(.L_x_0) ;  /* 0x0000019000007945 */ /* 0x000fec0003800200 */
[----:B------:R-:W0:Y:S02]  /*0050*/  LDC R15, c[0x0][0x360] ;  /* 0x0000d800ff0f7b82 */ /* 0x000e240000000800 */
[----:B0-----:R-:W-:-:S05]  /*0060*/  IMAD R0, R15, UR4, R0 ;  /* 0x000000040f007c24 */ /* 0x001fca000f8e0200 */
[----:B-1----:R-:W-:-:S13]  /*0070*/  ISETP.GE.AND P0, PT, R0, UR5, PT ;  /* 0x0000000500007c0c */ /* 0x002fda000bf06270 */
[----:B------:R-:W-:Y:S05]  /*0080*/  @P0 BRA `(.L_x_1) ;  /* 0x0000000000500947 */ /* 0x000fea0003800000 */
[----:B------:R-:W0:Y:S01]  /*0090*/  LDC.64 R18, c[0x0][0x358] ;  /* 0x0000d600ff127b82 */ /* 0x000e220000000a00 */
[----:B------:R-:W1:Y:S07]  /*00a0*/  LDCU UR4, c[0x0][0x370] ;  /* 0x00006e00ff0477ac */ /* 0x000e6e0008000800 */
[----:B------:R-:W2:Y:S08]  /*00b0*/  LDC.64 R10, c[0x0][0x390] ;  /* 0x0000e400ff0a7b82 */ /* 0x000eb00000000a00 */
[----:B------:R-:W3:Y:S01]  /*00c0*/  LDC.64 R12, c[0x0][0x380] ;  /* 0x0000e000ff0c7b82 */ /* 0x000ee20000000a00 */
[----:B-1----:R-:W-:-:S07]  /*00d0*/  IMAD R15, R15, UR4, RZ ;  /* 0x000000040f0f7c24 */ /* 0x002fce000f8e02ff */
[----:B------:R-:W1:Y:S02]  /*00e0*/  LDC.64 R8, c[0x0][0x388] ;  /* 0x0000e200ff087b82 */ /* 0x000e640000000a00 */
.L_x_2:
[----:B0-----:R-:W-:Y:S01]  /*00f0*/  R2UR UR6, R18 ;  /* 0x00000000120672ca */ /* 0x001fe200000e0000 */
[----:B-1----:R-:W-:Y:S01]  /*0100*/  IMAD.WIDE R2, R0, 0x4, R8 ;  /* 0x0000000400027825 */ /* 0x002fe200078e0208 */
[C---:B------:R-:W-:Y:S02]  /*0110*/  R2UR UR7, R19.reuse ;  /* 0x00000000130772ca */ /* 0x040fe400000e0000 */
[----:B------:R-:W-:Y:S01]  /*0120*/  R2UR UR8, R18 ;  /* 0x00000000120872ca */ /* 0x000fe200000e0000 */
[----:B--2---:R-:W-:Y:S01]  /*0130*/  IMAD.WIDE R4, R0, 0x4, R10 ;  /* 0x0000000400047825 */ /* 0x004fe200078e020a */
[----:B------:R-:W-:-:S09]  /*0140*/  R2UR UR9, R19 ;  /* 0x00000000130972ca */ /* 0x000fd200000e0000 */
[----:B------:R-:W2:Y:S04]  /*0150*/  LDG.E R2, desc[UR6][R2.64] ;  /* 0x0000000602027981 */ /* 0x000ea8000c1e1900 */
[----:B------:R-:W2:Y:S01]  /*0160*/  LDG.E R5, desc[UR8][R4.64] ;  /* 0x0000000804057981 */ /* 0x000ea2000c1e1900 */
[----:B---34-:R-:W-:Y:S01]  /*0170*/  IMAD.WIDE R6, R0, 0x4, R12 ;  /* 0x0000000400067825 */ /* 0x018fe200078e020c */
[----:B------:R-:W-:-:S04]  /*0180*/  IADD3 R0, PT, PT, R15, R0, RZ ;  /* 0x000000000f007210 */ /* 0x000fc80007ffe0ff */
[----:B------:R-:W-:Y:S01]  /*0190*/  ISETP.GE.AND P0, PT, R0, UR5, PT ;  /* 0x0000000500007c0c */ /* 0x000fe2000bf06270 */
[----:B--2---:R-:W-:-:S05]  /*01a0*/  IMAD R17, R2, R5, RZ ;  /* 0x0000000502117224 */ /* 0x004fca00078e02ff */
[----:B------:R4:W-:Y:S07]  /*01b0*/  STG.E desc[UR6][R6.64], R17 ;  /* 0x0000001106007986 */ /* 0x0009ee000c101906 */
[----:B------:R-:W-:Y:S05]  /*01c0*/  @!P0 BRA `(.L_x_2) ;  /* 0xfffffffc00c88947 */ /* 0x000fea000383ffff */
.L_x_1:
[----:B------:R-:W-:Y:S05]  /*01d0*/  BSYNC.RECONVERGENT B0 ;  /* 0x0000000000007941 */ /* 0x000fea0003800200 */
.L_x_0:
[----:B------:R-:W-:Y:S06]  /*01e0*/  BAR.SYNC.DEFER_BLOCKING 0x0 ;  /* 0x0000000000007b1d */ /* 0x000fec0000010000 */
[----:B------:R-:W-:Y:S05]  /*01f0*/  EXIT ;  /* 0x000000000000794d */ /* 0x000fea0003800000 */
.L_x_3:
[----:B------:R-:W-:-:S00]  /*0200*/  BRA `(.L_x_3) ;  /* 0xfffffffc00fc7947 */ /* 0x000fc0000383ffff */
[----:B------:R-:W-:-:S00]  /*0210*/  NOP ;  /* 0x0000000000007918 */ /* 0x000fc00000000000 */
        /* <DEDUP_REMOVED lines=14> */
.L_x_8:


//--------------------- .text._Z7KernelAPiS_S_i   --------------------------
	.section	.text._Z7KernelAPiS_S_i,"ax",@progbits
	.align	128
        .global         _Z7KernelAPiS_S_i
        .type           _Z7KernelAPiS_S_i,@function
        .size           _Z7KernelAPiS_S_i,(.L_x_9 - _Z7KernelAPiS_S_i)
        .other          _Z7KernelAPiS_S_i,@"STO_CUDA_ENTRY STV_DEFAULT"
_Z7KernelAPiS_S_i:
.text._Z7KernelAPiS_S_i:
        /* <DEDUP_REMOVED lines=15> */
.L_x_6:
        /* <DEDUP_REMOVED lines=11> */
[----:B--2---:R-:W-:-:S05]  /*01a0*/  IMAD.IADD R17, R2, 0x1, R5 ;  /* 0x0000000102117824 */ /* 0x004fca00078e0205 */
[----:B------:R4:W-:Y:S07]  /*01b0*/  STG.E desc[UR6][R6.64], R17 ;  /* 0x0000001106007986 */ /* 0x0009ee000c101906 */
[----:B------:R-:W-:Y:S05]  /*01c0*/  @!P0 BRA `(.L_x_6) ;  /* 0xfffffffc00c88947 */ /* 0x000fea000383ffff */
.L_x_5:
[----:B------:R-:W-:Y:S05]  /*01d0*/  BSYNC.RECONVERGENT B0 ;  /* 0x0000000000007941 */ /* 0x000fea0003800200 */
.L_x_4:
[----:B------:R-:W-:Y:S06]  /*01e0*/  BAR.SYNC.DEFER_BLOCKING 0x0 ;  /* 0x0000000000007b1d */ /* 0x000fec0000010000 */
[----:B------:R-:W-:Y:S05]  /*01f0*/  EXIT ;  /* 0x000000000000794d */ /* 0x000fea0003800000 */
.L_x_7:
        /* <DEDUP_REMOVED lines=16> */
.L_x_9:


//--------------------- .nv.shared.reserved.0     --------------------------
	.section	.nv.shared.reserved.0,"aw",@nobits
	.weak		__nv_reservedSMEM_offset_0_alias
	.size		__nv_reservedSMEM_offset_0_alias, 0, 64
	.other		__nv_reservedSMEM_offset_0_alias,@"STO_CUDA_RESERVED_SHARED STV_DEFAULT"
__nv_reservedSMEM_offset_0_alias:
	.zero		0
	.zero		64


//--------------------- .nv.constant0._Z7KernelBPiS_S_i --------------------------
	.section	.nv.constant0._Z7KernelBPiS_S_i,"a",@progbits
	.sectionflags	@""
	.align	4
.nv.constant0._Z7KernelBPiS_S_i:
	.zero		924


//--------------------- .nv.constant0._Z7KernelAPiS_S_i --------------------------
	.section	.nv.constant0._Z7KernelAPiS_S_i,"a",@progbits
	.sectionflags	@""
	.align	4
.nv.constant0._Z7KernelAPiS_S_i:
	.zero		924


//--------------------- SYMBOLS --------------------------

	.type		.nv.reservedSmem.offset0,@object
	.size		.nv.reservedSmem.offset0,0x4
